//
// Generated by NVIDIA NVVM Compiler
//
// Compiler Build ID: CL-36424714
// Cuda compilation tools, release 13.0, V13.0.88
// Based on NVVM 20.0.0
//

.version 9.0
.target sm_100
.address_size 64

	// .globl	_Z5helloi
.extern .func  (.param .b32 func_retval0) vprintf
(
	.param .b64 vprintf_param_0,
	.param .b64 vprintf_param_1
)
;
.global .align 1 .b8 $str[19] = {104, 101, 108, 108, 111, 32, 119, 111, 114, 108, 100, 32, 37, 100, 32, 37, 100, 10};

.visible .entry _Z5helloi(
	.param .u32 _Z5helloi_param_0
)
{
	.local .align 8 .b8 	__local_depot0[8];
	.reg .b64 	%SP;
	.reg .b64 	%SPL;
	.reg .b32 	%r<5>;
	.reg .b64 	%rd<5>;

	mov.u64 	%SPL, __local_depot0;
	cvta.local.u64 	%SP, %SPL;
	ld.param.u32 	%r1, [_Z5helloi_param_0];
	add.u64 	%rd1, %SP, 0;
	add.u64 	%rd2, %SPL, 0;
	mov.u32 	%r2, %tid.x;
	st.local.v2.u32 	[%rd2], {%r2, %r1};
	mov.u64 	%rd3, $str;
	cvta.global.u64 	%rd4, %rd3;
	{ // callseq 0, 0
	.param .b64 param0;
	st.param.b64 	[param0], %rd4;
	.param .b64 param1;
	st.param.b64 	[param1], %rd1;
	.param .b32 retval0;
	call.uni (retval0), 
	vprintf, 
	(
	param0, 
	param1
	);
	ld.param.b32 	%r3, [retval0];
	} // callseq 0
	ret;

}


// ===== COMPILED SASS (sm_100) =====

	.target	sm_100

	.elftype	@"ET_EXEC"


//--------------------- .note.nv.tkinfo           --------------------------
	.section	.note.nv.tkinfo,"",@"SHT_NOTE"
	.sectionflags	@"SHF_NOTE_NV_TKINFO"
	.tkinfo
        /*0018*/ 	.word	0x00000002
        /*0030*/ 	.string	""
        /*0030*/ 	.string	"ptxas"
        /*0030*/ 	.string	"Cuda compilation tools, release 13.0, V13.0.88"
        /*0030*/ 	.string	"Build cuda_13.0.r13.0/compiler.36424714_0"
        /*0030*/ 	.string	"-arch sm_100 -m 64 "



//--------------------- .note.nv.cuinfo           --------------------------
	.section	.note.nv.cuinfo,"",@"SHT_NOTE"
	.sectionflags	@"SHF_NOTE_NV_CUINFO"
        /*0018*/ 	.short	0x0002
        /*001a*/ 	.short	0x0064
        /*001c*/ 	.short	0x0082
	.zero		2


//--------------------- .nv.info                  --------------------------
	.section	.nv.info,"",@"SHT_CUDA_INFO"
	.align	4


	//----- nvinfo : EIATTR_REGCOUNT
	.align		4
        /*0000*/ 	.byte	0x04, 0x2f
        /*0002*/ 	.short	(.L_2 - .L_1)
	.align		4
.L_1:
        /*0004*/ 	.word	index@(_Z5helloi)
        /*0008*/ 	.word	0x00000018


	//----- nvinfo : EIATTR_FRAME_SIZE
	.align		4
.L_2:
        /*000c*/ 	.byte	0x04, 0x11
        /*000e*/ 	.short	(.L_4 - .L_3)
	.align		4
.L_3:
        /*0010*/ 	.word	index@(_Z5helloi)
        /*0014*/ 	.word	0x00000008


	//----- nvinfo : EIATTR_MIN_STACK_SIZE
	.align		4
.L_4:
        /*0018*/ 	.byte	0x04, 0x12
        /*001a*/ 	.short	(.L_6 - .L_5)
	.align		4
.L_5:
        /*001c*/ 	.word	index@(_Z5helloi)
        /*0020*/ 	.word	0x00000008
.L_6:


//--------------------- .nv.compat                --------------------------
	.section	.nv.compat,"",@"SHT_CUDA_COMPAT_INFO"
	.align	4
        /*0000*/ 	.byte	0x02, 0x09, 0x00, 0x00, 0x02, 0x02, 0x01, 0x00, 0x02, 0x05, 0x05, 0x00, 0x03, 0x07, 0x01, 0x01
        /*0010*/ 	.byte	0x02, 0x03, 0x00, 0x00, 0x02, 0x06, 0x01, 0x00, 0x04, 0x0b, 0x08, 0x00, 0x09, 0x00, 0x00, 0x00
        /*0020*/ 	.byte	0x00, 0x00, 0x00, 0x00


//--------------------- .nv.info._Z5helloi        --------------------------
	.section	.nv.info._Z5helloi,"",@"SHT_CUDA_INFO"
	.sectionflags	@""
	.align	4


	//----- nvinfo : EIATTR_CUDA_API_VERSION
	.align		4
        /*0000*/ 	.byte	0x04, 0x37
        /*0002*/ 	.short	(.L_8 - .L_7)
.L_7:
        /*0004*/ 	.word	0x00000082


	//----- nvinfo : EIATTR_KPARAM_INFO
	.align		4
.L_8:
        /*0008*/ 	.byte	0x04, 0x17
        /*000a*/ 	.short	(.L_10 - .L_9)
.L_9:
        /*000c*/ 	.word	0x00000000
        /*0010*/ 	.short	0x0000
        /*0012*/ 	.short	0x0000
        /*0014*/ 	.byte	0x00, 0xf0, 0x11, 0x00


	//----- nvinfo : EIATTR_SPARSE_MMA_MASK
	.align		4
.L_10:
        /*0018*/ 	.byte	0x03, 0x50
        /*001a*/ 	.short	0x0000


	//----- nvinfo : EIATTR_MAXREG_COUNT
	.align		4
        /*001c*/ 	.byte	0x03, 0x1b
        /*001e*/ 	.short	0x00ff


	//----- nvinfo : EIATTR_EXTERNS
	.align		4
        /*0020*/ 	.byte	0x04, 0x0f
        /*0022*/ 	.short	(.L_12 - .L_11)


	//   ....[0]....
	.align		4
.L_11:
        /*0024*/ 	.word	index@(vprintf)


	//----- nvinfo : EIATTR_MERCURY_ISA_VERSION
	.align		4
.L_12:
        /*0028*/ 	.byte	0x03, 0x5f
        /*002a*/ 	.short	0x0101


	//----- nvinfo : EIATTR_VRC_CTA_INIT_COUNT
	.align		4
        /*002c*/ 	.byte	0x02, 0x4a
	.zero		1
	.zero		1


	//----- nvinfo : EIATTR_SYSCALL_OFFSETS
	.align		4
        /*0030*/ 	.byte	0x04, 0x46
        /*0032*/ 	.short	(.L_14 - .L_13)


	//   ....[0]....
.L_13:
        /*0034*/ 	.word	0x000000f0


	//----- nvinfo : EIATTR_EXIT_INSTR_OFFSETS
	.align		4
.L_14:
        /*0038*/ 	.byte	0x04, 0x1c
        /*003a*/ 	.short	(.L_16 - .L_15)


	//   ....[0]....
.L_15:
        /*003c*/ 	.word	0x00000100


	//----- nvinfo : EIATTR_CBANK_PARAM_SIZE
	.align		4
.L_16:
        /*0040*/ 	.byte	0x03, 0x19
        /*0042*/ 	.short	0x0004


	//----- nvinfo : EIATTR_PARAM_CBANK
	.align		4
        /*0044*/ 	.byte	0x04, 0x0a
        /*0046*/ 	.short	(.L_18 - .L_17)
	.align		4
.L_17:
        /*0048*/ 	.word	index@(.nv.constant0._Z5helloi)
        /*004c*/ 	.short	0x0380
        /*004e*/ 	.short	0x0004


	//----- nvinfo : EIATTR_SW_WAR
	.align		4
.L_18:
        /*0050*/ 	.byte	0x04, 0x36
        /*0052*/ 	.short	(.L_20 - .L_19)
.L_19:
        /*0054*/ 	.word	0x00000008
.L_20:


//--------------------- .nv.callgraph             --------------------------
	.section	.nv.callgraph,"",@"SHT_CUDA_CALLGRAPH"
	.align	4
	.sectionentsize	8
	.align		4
        /*0000*/ 	.word	0x00000000
	.align		4
        /*0004*/ 	.word	0xffffffff
	.align		4
        /*0008*/ 	.word	index@(_Z5helloi)
	.align		4
        /*000c*/ 	.word	index@(vprintf)
	.align		4
        /*0010*/ 	.word	0x00000000
	.align		4
        /*0014*/ 	.word	0xfffffffe
	.align		4
        /*0018*/ 	.word	0x00000000
	.align		4
        /*001c*/ 	.word	0xfffffffd
	.align		4
        /*0020*/ 	.word	0x00000000
	.align		4
        /*0024*/ 	.word	0xfffffffc


//--------------------- .nv.constant4             --------------------------
	.section	.nv.constant4,"a",@progbits
	.align	8
	.align		8
.nv.constant4:
        /*0000*/ 	.dword	vprintf
	.align		8
        /*0008*/ 	.dword	$str


//--------------------- .text._Z5helloi           --------------------------
	.section	.text._Z5helloi,"ax",@progbits
	.align	128
        .global         _Z5helloi
        .type           _Z5helloi,@function
        .size           _Z5helloi,(.L_x_2 - _Z5helloi)
        .other          _Z5helloi,@"STO_CUDA_ENTRY STV_DEFAULT"
_Z5helloi:
.text._Z5helloi:
[----:B------:R-:W0:Y:S01]  /*0000*/  LDC R1, c[0x0][0x37c] ;  /* 0x0000df00ff017b82 */ /* 0x000e220000000800 */
[----:B------:R-:W1:Y:S07]  /*0010*/  S2R R8, SR_TID.X ;  /* 0x0000000000087919 */ /* 0x000e6e0000002100 */
[----:B------:R-:W1:Y:S01]  /*0020*/  LDC R9, c[0x0][0x380] ;  /* 0x0000e000ff097b82 */ /* 0x000e620000000800 */
[----:B0-----:R-:W-:Y:S01]  /*0030*/  VIADD R1, R1, 0xfffffff8 ;  /* 0xfffffff801017836 */ /* 0x001fe20000000000 */
[----:B------:R-:W-:Y:S01]  /*0040*/  MOV R0, 0x0 ;  /* 0x0000000000007802 */ /* 0x000fe20000000f00 */
[----:B------:R-:W0:Y:S01]  /*0050*/  LDCU UR4, c[0x0][0x2f8] ;  /* 0x00005f00ff0477ac */ /* 0x000e220008000800 */
[----:B------:R-:W2:Y:S04]  /*0060*/  LDCU.64 UR6, c[0x4][0x8] ;  /* 0x01000100ff0677ac */ /* 0x000ea80008000a00 */
[----:B------:R3:W4:Y:S01]  /*0070*/  LDC.64 R2, c[0x4][R0] ;  /* 0x0100000000027b82 */ /* 0x0007220000000a00 */
[----:B------:R-:W5:Y:S01]  /*0080*/  LDCU UR5, c[0x0][0x2fc] ;  /* 0x00005f80ff0577ac */ /* 0x000f620008000800 */
[----:B0-----:R-:W-:Y:S01]  /*0090*/  IADD3 R6, P0, PT, R1, UR4, RZ ;  /* 0x0000000401067c10 */ /* 0x001fe2000ff1e0ff */
[----:B--2---:R-:W-:Y:S01]  /*00a0*/  IMAD.U32 R4, RZ, RZ, UR6 ;  /* 0x00000006ff047e24 */ /* 0x004fe2000f8e00ff */
[----:B------:R-:W-:-:S03]  /*00b0*/  MOV R5, UR7 ;  /* 0x0000000700057c02 */ /* 0x000fc60008000f00 */
[----:B-----5:R-:W-:Y:S01]  /*00c0*/  IMAD.X R7, RZ, RZ, UR5, P0 ;  /* 0x00000005ff077e24 */ /* 0x020fe200080e06ff */
[----:B-1----:R3:W-:Y:S07]  /*00d0*/  STL.64 [R1], R8 ;  /* 0x0000000801007387 */ /* 0x0027ee0000100a00 */
[----:B------:R-:W-:-:S07]  /*00e0*/  LEPC R20, `(.L_x_0) ;  /* 0x000000001014794e */ /* 0x000fce0000000000 */
[----:B---34-:R-:W-:Y:S05]  /*00f0*/  CALL.ABS.NOINC R2 ;  /* 0x0000000002007343 */ /* 0x018fea0003c00000 */
.L_x_0:
[----:B------:R-:W-:Y:S05]  /*0100*/  EXIT ;  /* 0x000000000000794d */ /* 0x000fea0003800000 */
.L_x_1:
[----:B------:R-:W-:-:S00]  /*0110*/  BRA `(.L_x_1) ;  /* 0xfffffffc00fc7947 */ /* 0x000fc0000383ffff */
[----:B------:R-:W-:-:S00]  /*0120*/  NOP ;  /* 0x0000000000007918 */ /* 0x000fc00000000000 */
        /* <DEDUP_REMOVED lines=13> */
.L_x_2:


//--------------------- .nv.global.init           --------------------------
	.section	.nv.global.init,"aw",@progbits
.nv.global.init:
	.type		$str,@object
	.size		$str,(.L_0 - $str)
$str:
        /*0000*/ 	.byte	0x68, 0x65, 0x6c, 0x6c, 0x6f, 0x20, 0x77, 0x6f, 0x72, 0x6c, 0x64, 0x20, 0x25, 0x64, 0x20, 0x25
        /*0010*/ 	.byte	0x64, 0x0a, 0x00
.L_0:


//--------------------- .nv.shared.reserved.0     --------------------------
	.section	.nv.shared.reserved.0,"aw",@nobits
	.weak		__nv_reservedSMEM_offset_0_alias
	.size		__nv_reservedSMEM_offset_0_alias, 0, 64
	.other		__nv_reservedSMEM_offset_0_alias,@"STO_CUDA_RESERVED_SHARED STV_DEFAULT"
__nv_reservedSMEM_offset_0_alias:
	.zero		0
	.zero		64


//--------------------- .nv.constant0._Z5helloi   --------------------------
	.section	.nv.constant0._Z5helloi,"a",@progbits
	.sectionflags	@""
	.align	4
.nv.constant0._Z5helloi:
	.zero		900


//--------------------- SYMBOLS --------------------------

	.type		.nv.reservedSmem.offset0,@object
	.size		.nv.reservedSmem.offset0,0x4
	.type		vprintf,@function
